	.headerflags	@"EF_CUDA_TEXMODE_UNIFIED EF_CUDA_64BIT_ADDRESS EF_CUDA_ACCELERATORS EF_CUDA_SM90 EF_CUDA_VIRTUAL_SM(EF_CUDA_SM90)"
	.elftype	@"ET_EXEC"


//--------------------- .nv.info                  --------------------------
	.section	.nv.info,"",@"SHT_CUDA_INFO"
	.align	4


	//----- nvinfo : EIATTR_REGCOUNT
	.align		4
        /*0000*/ 	.byte	0x04, 0x2f
        /*0002*/ 	.short	(.L_1 - .L_0)
	.align		4
.L_0:
        /*0004*/ 	.word	index@(triton_poi_fused_convolution_relu_19)
        /*0008*/ 	.word	0x00000012


	//----- nvinfo : EIATTR_MIN_STACK_SIZE
	.align		4
.L_1:
        /*000c*/ 	.byte	0x04, 0x12
        /*000e*/ 	.short	(.L_3 - .L_2)
	.align		4
.L_2:
        /*0010*/ 	.word	index@(triton_poi_fused_convolution_relu_19)
        /*0014*/ 	.word	0x00000000


	//----- nvinfo : EIATTR_FRAME_SIZE
	.align		4
.L_3:
        /*0018*/ 	.byte	0x04, 0x11
        /*001a*/ 	.short	(.L_5 - .L_4)
	.align		4
.L_4:
        /*001c*/ 	.word	index@(triton_poi_fused_convolution_relu_19)
        /*0020*/ 	.word	0x00000000


	//----- nvinfo : EIATTR_MIN_STACK_SIZE
	.align		4
.L_5:
        /*0024*/ 	.byte	0x04, 0x12
        /*0026*/ 	.short	(.L_7 - .L_6)
	.align		4
.L_6:
        /*0028*/ 	.word	index@(triton_poi_fused_convolution_relu_19)
        /*002c*/ 	.word	0x00000000
.L_7:


//--------------------- .nv.info.triton_poi_fused_convolution_relu_19 --------------------------
	.section	.nv.info.triton_poi_fused_convolution_relu_19,"",@"SHT_CUDA_INFO"
	.sectionflags	@""
	.align	4


	//----- nvinfo : EIATTR_CUDA_API_VERSION
	.align		4
        /*0000*/ 	.byte	0x04, 0x37
        /*0002*/ 	.short	(.L_9 - .L_8)
.L_8:
        /*0004*/ 	.word	0x0000007c


	//----- nvinfo : EIATTR_KPARAM_INFO
	.align		4
.L_9:
        /*0008*/ 	.byte	0x04, 0x17
        /*000a*/ 	.short	(.L_11 - .L_10)
.L_10:
        /*000c*/ 	.word	0x00000000
        /*0010*/ 	.short	0x0002
        /*0012*/ 	.short	0x0010
        /*0014*/ 	.byte	0x00, 0xf0, 0x11, 0x00


	//----- nvinfo : EIATTR_KPARAM_INFO
	.align		4
.L_11:
        /*0018*/ 	.byte	0x04, 0x17
        /*001a*/ 	.short	(.L_13 - .L_12)
.L_12:
        /*001c*/ 	.word	0x00000000
        /*0020*/ 	.short	0x0001
        /*0022*/ 	.short	0x0008
        /*0024*/ 	.byte	0x00, 0xf4, 0x21, 0x00


	//----- nvinfo : EIATTR_KPARAM_INFO
	.align		4
.L_13:
        /*0028*/ 	.byte	0x04, 0x17
        /*002a*/ 	.short	(.L_15 - .L_14)
.L_14:
        /*002c*/ 	.word	0x00000000
        /*0030*/ 	.short	0x0000
        /*0032*/ 	.short	0x0000
        /*0034*/ 	.byte	0x00, 0xf4, 0x21, 0x00


	//----- nvinfo : EIATTR_SPARSE_MMA_MASK
	.align		4
.L_15:
        /*0038*/ 	.byte	0x03, 0x50
        /*003a*/ 	.short	0x0000


	//----- nvinfo : EIATTR_MAXREG_COUNT
	.align		4
        /*003c*/ 	.byte	0x03, 0x1b
        /*003e*/ 	.short	0x00ff


	//----- nvinfo : EIATTR_EXIT_INSTR_OFFSETS
	.align		4
        /*0040*/ 	.byte	0x04, 0x1c
        /*0042*/ 	.short	(.L_17 - .L_16)


	//   ....[0]....
.L_16:
        /*0044*/ 	.word	0x000002d0


	//----- nvinfo : EIATTR_REQNTID
	.align		4
.L_17:
        /*0048*/ 	.byte	0x04, 0x10
        /*004a*/ 	.short	(.L_19 - .L_18)
.L_18:
        /*004c*/ 	.word	0x00000080
        /*0050*/ 	.word	0x00000001
        /*0054*/ 	.word	0x00000001


	//----- nvinfo : EIATTR_CBANK_PARAM_SIZE
	.align		4
.L_19:
        /*0058*/ 	.byte	0x03, 0x19
        /*005a*/ 	.short	0x0014


	//----- nvinfo : EIATTR_PARAM_CBANK
	.align		4
        /*005c*/ 	.byte	0x04, 0x0a
        /*005e*/ 	.short	(.L_21 - .L_20)
	.align		4
.L_20:
        /*0060*/ 	.word	index@(.nv.constant0.triton_poi_fused_convolution_relu_19)
        /*0064*/ 	.short	0x0210
        /*0066*/ 	.short	0x0014


	//----- nvinfo : EIATTR_SW_WAR
	.align		4
.L_21:
        /*0068*/ 	.byte	0x04, 0x36
        /*006a*/ 	.short	(.L_23 - .L_22)
.L_22:
        /*006c*/ 	.word	0x00000008
.L_23:


//--------------------- .nv.callgraph             --------------------------
	.section	.nv.callgraph,"",@"SHT_CUDA_CALLGRAPH"
	.align	4
	.sectionentsize	8
	.align		4
        /*0000*/ 	.word	0x00000000
	.align		4
        /*0004*/ 	.word	0xffffffff
	.align		4
        /*0008*/ 	.word	0x00000000
	.align		4
        /*000c*/ 	.word	0xfffffffe
	.align		4
        /*0010*/ 	.word	0x00000000
	.align		4
        /*0014*/ 	.word	0xfffffffd
	.align		4
        /*0018*/ 	.word	0x00000000
	.align		4
        /*001c*/ 	.word	0xfffffffc


//--------------------- .text.triton_poi_fused_convolution_relu_19 --------------------------
	.section	.text.triton_poi_fused_convolution_relu_19,"ax",@progbits
	.align	128
        .global         triton_poi_fused_convolution_relu_19
        .type           triton_poi_fused_convolution_relu_19,@function
        .size           triton_poi_fused_convolution_relu_19,(.L_x_1 - triton_poi_fused_convolution_relu_19)
        .other          triton_poi_fused_convolution_relu_19,@"STO_CUDA_ENTRY STV_DEFAULT"
triton_poi_fused_convolution_relu_19:
.text.triton_poi_fused_convolution_relu_19:
[----:B------:R-:W-:Y:S01]  /*0000*/  LDC R1, c[0x0][0x28] ;  /* 0x00000a00ff017b82 */ /* 0x000fe20000000800 */
[----:B------:R-:W1:Y:S07]  /*0010*/  S2R R0, SR_TID.X ;  /* 0x0000000000007919 */ /* 0x000e6e0000002100 */
[----:B------:R-:W2:Y:S01]  /*0020*/  LDC.64 R4, c[0x0][0x218] ;  /* 0x00008600ff047b82 */ /* 0x000ea20000000a00 */
[----:B------:R-:W-:Y:S01]  /*0030*/  ULDC.64 UR4, c[0x0][0x208] ;  /* 0x0000820000047ab9 */ /* 0x000fe20000000a00 */
[----:B------:R-:W3:Y:S06]  /*0040*/  S2R R7, SR_CTAID.X ;  /* 0x0000000000077919 */ /* 0x000eec0000002500 */
[----:B------:R-:W4:Y:S01]  /*0050*/  LDC.64 R2, c[0x0][0x210] ;  /* 0x00008400ff027b82 */ /* 0x000f220000000a00 */
[----:B-1----:R-:W-:Y:S01]  /*0060*/  IMAD.SHL.U32 R0, R0, 0x4, RZ ;  /* 0x0000000400007824 */ /* 0x002fe200078e00ff */
[----:B---3--:R-:W-:-:S04]  /*0070*/  SHF.R.S32.HI R6, RZ, 0x15, R7 ;  /* 0x00000015ff067819 */ /* 0x008fc80000011407 */
[----:B------:R-:W-:-:S05]  /*0080*/  LOP3.LUT R0, R0, 0x1fc, RZ, 0xc0, !PT ;  /* 0x000001fc00007812 */ /* 0x000fca00078ec0ff */
[----:B------:R-:W-:Y:S01]  /*0090*/  IMAD R7, R7, 0x400, R0 ;  /* 0x0000040007077824 */ /* 0x000fe200078e0200 */
[----:B------:R-:W-:-:S03]  /*00a0*/  SGXT R0, R6, 0x1 ;  /* 0x000000010600781a */ /* 0x000fc60000000200 */
[----:B----4-:R-:W-:Y:S01]  /*00b0*/  IMAD.WIDE R2, R7, 0x4, R2 ;  /* 0x0000000407027825 */ /* 0x010fe200078e0202 */
[----:B------:R-:W-:-:S04]  /*00c0*/  LEA.HI R0, R0, R7, RZ, 0x9 ;  /* 0x0000000700007211 */ /* 0x000fc800078f48ff */
[----:B------:R-:W-:Y:S01]  /*00d0*/  LOP3.LUT R0, R0, 0xfffffe00, RZ, 0xc0, !PT ;  /* 0xfffffe0000007812 */ /* 0x000fe200078ec0ff */
[----:B------:R-:W3:Y:S04]  /*00e0*/  LDG.E.128 R12, desc[UR4][R2.64+0x800] ;  /* 0x00080004020c7981 */ /* 0x000ee8000c1e1d00 */
[----:B------:R-:W-:-:S04]  /*00f0*/  IMAD.IADD R9, R7, 0x1, -R0 ;  /* 0x0000000107097824 */ /* 0x000fc800078e0a00 */
[----:B--2---:R-:W-:Y:S02]  /*0100*/  IMAD.WIDE R4, R9, 0x4, R4 ;  /* 0x0000000409047825 */ /* 0x004fe400078e0204 */
[----:B------:R-:W2:Y:S04]  /*0110*/  LDG.E.128 R8, desc[UR4][R2.64] ;  /* 0x0000000402087981 */ /* 0x000ea8000c1e1d00 */
[----:B------:R-:W3:Y:S02]  /*0120*/  LDG.E.EL.128 R4, desc[UR4][R4.64] ;  /* 0x0000000404047981 */ /* 0x000ee4000c2e1d00 */
[CC--:B---3--:R-:W-:Y:S01]  /*0130*/  FSETP.GEU.AND P6, PT, R12.reuse, -R4.reuse, PT ;  /* 0x800000040c00720b */ /* 0x0c8fe20003fce000 */
[--C-:B------:R-:W-:Y:S01]  /*0140*/  FADD R12, R12, R4.reuse ;  /* 0x000000040c0c7221 */ /* 0x100fe20000000000 */
[C---:B--2---:R-:W-:Y:S01]  /*0150*/  FSETP.GEU.AND P2, PT, R8.reuse, -R4, PT ;  /* 0x800000040800720b */ /* 0x044fe20003f4e000 */
[----:B------:R-:W-:Y:S01]  /*0160*/  FADD R8, R8, R4 ;  /* 0x0000000408087221 */ /* 0x000fe20000000000 */
[----:B------:R-:W-:-:S02]  /*0170*/  FSETP.GEU.AND P5, PT, R13, -R5, PT ;  /* 0x800000050d00720b */ /* 0x000fc40003fae000 */
[----:B------:R-:W-:Y:S01]  /*0180*/  SEL R4, R12, RZ, P6 ;  /* 0x000000ff0c047207 */ /* 0x000fe20003000000 */
[----:B------:R-:W-:Y:S01]  /*0190*/  FADD R13, R13, R5 ;  /* 0x000000050d0d7221 */ /* 0x000fe20000000000 */
[CC--:B------:R-:W-:Y:S01]  /*01a0*/  FSETP.GEU.AND P4, PT, R14.reuse, -R6.reuse, PT ;  /* 0x800000060e00720b */ /* 0x0c0fe20003f8e000 */
[--C-:B------:R-:W-:Y:S01]  /*01b0*/  FADD R14, R14, R6.reuse ;  /* 0x000000060e0e7221 */ /* 0x100fe20000000000 */
[C---:B------:R-:W-:Y:S01]  /*01c0*/  FSETP.GEU.AND P3, PT, R15.reuse, -R7, PT ;  /* 0x800000070f00720b */ /* 0x040fe20003f6e000 */
[----:B------:R-:W-:Y:S01]  /*01d0*/  FADD R15, R15, R7 ;  /* 0x000000070f0f7221 */ /* 0x000fe20000000000 */
[C---:B------:R-:W-:Y:S01]  /*01e0*/  FSETP.GEU.AND P1, PT, R9.reuse, -R5, PT ;  /* 0x800000050900720b */ /* 0x040fe20003f2e000 */
[----:B------:R-:W-:Y:S01]  /*01f0*/  FADD R9, R9, R5 ;  /* 0x0000000509097221 */ /* 0x000fe20000000000 */
[C---:B------:R-:W-:Y:S01]  /*0200*/  FSETP.GEU.AND P0, PT, R10.reuse, -R6, PT ;  /* 0x800000060a00720b */ /* 0x040fe20003f0e000 */
[----:B------:R-:W-:Y:S01]  /*0210*/  FADD R10, R10, R6 ;  /* 0x000000060a0a7221 */ /* 0x000fe20000000000 */
[C---:B------:R-:W-:Y:S01]  /*0220*/  FSETP.GEU.AND P6, PT, R11.reuse, -R7, PT ;  /* 0x800000070b00720b */ /* 0x040fe20003fce000 */
[----:B------:R-:W-:Y:S01]  /*0230*/  FADD R11, R11, R7 ;  /* 0x000000070b0b7221 */ /* 0x000fe20000000000 */
[----:B------:R-:W-:-:S02]  /*0240*/  SEL R5, R13, RZ, P5 ;  /* 0x000000ff0d057207 */ /* 0x000fc40002800000 */
[----:B------:R-:W-:Y:S02]  /*0250*/  SEL R6, R14, RZ, P4 ;  /* 0x000000ff0e067207 */ /* 0x000fe40002000000 */
[----:B------:R-:W-:Y:S02]  /*0260*/  SEL R7, R15, RZ, P3 ;  /* 0x000000ff0f077207 */ /* 0x000fe40001800000 */
[----:B------:R-:W-:Y:S02]  /*0270*/  SEL R8, R8, RZ, P2 ;  /* 0x000000ff08087207 */ /* 0x000fe40001000000 */
[----:B------:R-:W-:Y:S02]  /*0280*/  SEL R9, R9, RZ, P1 ;  /* 0x000000ff09097207 */ /* 0x000fe40000800000 */
[----:B------:R-:W-:Y:S02]  /*0290*/  SEL R10, R10, RZ, P0 ;  /* 0x000000ff0a0a7207 */ /* 0x000fe40000000000 */
[----:B------:R-:W-:Y:S01]  /*02a0*/  SEL R11, R11, RZ, P6 ;  /* 0x000000ff0b0b7207 */ /* 0x000fe20003000000 */
[----:B------:R-:W-:Y:S04]  /*02b0*/  STG.E.128 desc[UR4][R2.64+0x800], R4 ;  /* 0x0008000402007986 */ /* 0x000fe8000c101d04 */
[----:B------:R-:W-:Y:S01]  /*02c0*/  STG.E.128 desc[UR4][R2.64], R8 ;  /* 0x0000000802007986 */ /* 0x000fe2000c101d04 */
[----:B------:R-:W-:Y:S05]  /*02d0*/  EXIT ;  /* 0x000000000000794d */ /* 0x000fea0003800000 */
.L_x_0:
[----:B------:R-:W-:-:S00]  /*02e0*/  BRA `(.L_x_0) ;  /* 0xfffffffc00fc7947 */ /* 0x000fc0000383ffff */
[----:B------:R-:W-:-:S00]  /*02f0*/  NOP ;  /* 0x0000000000007918 */ /* 0x000fc00000000000 */
        /* <DEDUP_REMOVED lines=8> */
.L_x_1:


//--------------------- .nv.constant0.triton_poi_fused_convolution_relu_19 --------------------------
	.section	.nv.constant0.triton_poi_fused_convolution_relu_19,"a",@progbits
	.sectionflags	@""
	.align	4
.nv.constant0.triton_poi_fused_convolution_relu_19:
	.zero		548
